	.headerflags	@"EF_CUDA_TEXMODE_UNIFIED EF_CUDA_64BIT_ADDRESS EF_CUDA_SM89 EF_CUDA_VIRTUAL_SM(EF_CUDA_SM89)"
	.elftype	@"ET_EXEC"


//--------------------- .nv.info                  --------------------------
	.section	.nv.info,"",@"SHT_CUDA_INFO"
	.align	4


	//----- nvinfo : EIATTR_REGCOUNT
	.align		4
        /*0000*/ 	.byte	0x04, 0x2f
        /*0002*/ 	.short	(.L_1 - .L_0)
	.align		4
.L_0:
        /*0004*/ 	.word	index@(_rope_embedding_0d1d2d3d4d5d6d)
        /*0008*/ 	.word	0x00000019


	//----- nvinfo : EIATTR_MAX_STACK_SIZE
	.align		4
.L_1:
        /*000c*/ 	.byte	0x04, 0x23
        /*000e*/ 	.short	(.L_3 - .L_2)
	.align		4
.L_2:
        /*0010*/ 	.word	index@(_rope_embedding_0d1d2d3d4d5d6d)
        /*0014*/ 	.word	0x00000000


	//----- nvinfo : EIATTR_MIN_STACK_SIZE
	.align		4
.L_3:
        /*0018*/ 	.byte	0x04, 0x12
        /*001a*/ 	.short	(.L_5 - .L_4)
	.align		4
.L_4:
        /*001c*/ 	.word	index@(_rope_embedding_0d1d2d3d4d5d6d)
        /*0020*/ 	.word	0x00000000


	//----- nvinfo : EIATTR_FRAME_SIZE
	.align		4
.L_5:
        /*0024*/ 	.byte	0x04, 0x11
        /*0026*/ 	.short	(.L_7 - .L_6)
	.align		4
.L_6:
        /*0028*/ 	.word	index@(_rope_embedding_0d1d2d3d4d5d6d)
        /*002c*/ 	.word	0x00000000
.L_7:


//--------------------- .nv.info._rope_embedding_0d1d2d3d4d5d6d --------------------------
	.section	.nv.info._rope_embedding_0d1d2d3d4d5d6d,"",@"SHT_CUDA_INFO"
	.align	4


	//----- nvinfo : EIATTR_CUDA_API_VERSION
	.align		4
        /*0000*/ 	.byte	0x04, 0x37
        /*0002*/ 	.short	(.L_9 - .L_8)
.L_8:
        /*0004*/ 	.word	0x00000079


	//----- nvinfo : EIATTR_PARAM_CBANK
	.align		4
.L_9:
        /*0008*/ 	.byte	0x04, 0x0a
        /*000a*/ 	.short	(.L_11 - .L_10)
	.align		4
.L_10:
        /*000c*/ 	.word	index@(.nv.constant0._rope_embedding_0d1d2d3d4d5d6d)
        /*0010*/ 	.short	0x0160
        /*0012*/ 	.short	0x0030


	//----- nvinfo : EIATTR_CBANK_PARAM_SIZE
	.align		4
.L_11:
        /*0014*/ 	.byte	0x03, 0x19
        /*0016*/ 	.short	0x0030


	//----- nvinfo : EIATTR_KPARAM_INFO
	.align		4
        /*0018*/ 	.byte	0x04, 0x17
        /*001a*/ 	.short	(.L_13 - .L_12)
.L_12:
        /*001c*/ 	.word	0x00000000
        /*0020*/ 	.short	0x0006
        /*0022*/ 	.short	0x002c
        /*0024*/ 	.byte	0x00, 0xf0, 0x11, 0x00


	//----- nvinfo : EIATTR_KPARAM_INFO
	.align		4
.L_13:
        /*0028*/ 	.byte	0x04, 0x17
        /*002a*/ 	.short	(.L_15 - .L_14)
.L_14:
        /*002c*/ 	.word	0x00000000
        /*0030*/ 	.short	0x0005
        /*0032*/ 	.short	0x0028
        /*0034*/ 	.byte	0x00, 0xf0, 0x11, 0x00


	//----- nvinfo : EIATTR_KPARAM_INFO
	.align		4
.L_15:
        /*0038*/ 	.byte	0x04, 0x17
        /*003a*/ 	.short	(.L_17 - .L_16)
.L_16:
        /*003c*/ 	.word	0x00000000
        /*0040*/ 	.short	0x0004
        /*0042*/ 	.short	0x0020
        /*0044*/ 	.byte	0x00, 0xf0, 0x21, 0x00


	//----- nvinfo : EIATTR_KPARAM_INFO
	.align		4
.L_17:
        /*0048*/ 	.byte	0x04, 0x17
        /*004a*/ 	.short	(.L_19 - .L_18)
.L_18:
        /*004c*/ 	.word	0x00000000
        /*0050*/ 	.short	0x0003
        /*0052*/ 	.short	0x0018
        /*0054*/ 	.byte	0x00, 0xf0, 0x11, 0x00


	//----- nvinfo : EIATTR_KPARAM_INFO
	.align		4
.L_19:
        /*0058*/ 	.byte	0x04, 0x17
        /*005a*/ 	.short	(.L_21 - .L_20)
.L_20:
        /*005c*/ 	.word	0x00000000
        /*0060*/ 	.short	0x0002
        /*0062*/ 	.short	0x0010
        /*0064*/ 	.byte	0x00, 0xf0, 0x21, 0x00


	//----- nvinfo : EIATTR_KPARAM_INFO
	.align		4
.L_21:
        /*0068*/ 	.byte	0x04, 0x17
        /*006a*/ 	.short	(.L_23 - .L_22)
.L_22:
        /*006c*/ 	.word	0x00000000
        /*0070*/ 	.short	0x0001
        /*0072*/ 	.short	0x0008
        /*0074*/ 	.byte	0x00, 0xf0, 0x11, 0x00


	//----- nvinfo : EIATTR_KPARAM_INFO
	.align		4
.L_23:
        /*0078*/ 	.byte	0x04, 0x17
        /*007a*/ 	.short	(.L_25 - .L_24)
.L_24:
        /*007c*/ 	.word	0x00000000
        /*0080*/ 	.short	0x0000
        /*0082*/ 	.short	0x0000
        /*0084*/ 	.byte	0x00, 0xf0, 0x21, 0x00


	//----- nvinfo : EIATTR_MAXREG_COUNT
	.align		4
.L_25:
        /*0088*/ 	.byte	0x03, 0x1b
        /*008a*/ 	.short	0x00ff


	//----- nvinfo : EIATTR_EXIT_INSTR_OFFSETS
	.align		4
        /*008c*/ 	.byte	0x04, 0x1c
        /*008e*/ 	.short	(.L_27 - .L_26)


	//   ....[0]....
.L_26:
        /*0090*/ 	.word	0x00000180


	//   ....[1]....
        /*0094*/ 	.word	0x00000a10


	//   ....[2]....
        /*0098*/ 	.word	0x00000b00


	//   ....[3]....
        /*009c*/ 	.word	0x00000b20


	//----- nvinfo : EIATTR_MAX_THREADS
	.align		4
.L_27:
        /*00a0*/ 	.byte	0x04, 0x05
        /*00a2*/ 	.short	(.L_29 - .L_28)
.L_28:
        /*00a4*/ 	.word	0x00000080
        /*00a8*/ 	.word	0x00000001
        /*00ac*/ 	.word	0x00000001
.L_29:


//--------------------- .nv.constant0._rope_embedding_0d1d2d3d4d5d6d --------------------------
	.section	.nv.constant0._rope_embedding_0d1d2d3d4d5d6d,"a",@progbits
	.align	4
.nv.constant0._rope_embedding_0d1d2d3d4d5d6d:
	.zero		400


//--------------------- .text._rope_embedding_0d1d2d3d4d5d6d --------------------------
	.section	.text._rope_embedding_0d1d2d3d4d5d6d,"ax",@progbits
	.sectioninfo	@"SHI_REGISTERS=25"
	.align	128
        .global         _rope_embedding_0d1d2d3d4d5d6d
        .type           _rope_embedding_0d1d2d3d4d5d6d,@function
        .size           _rope_embedding_0d1d2d3d4d5d6d,(.L_x_4 - _rope_embedding_0d1d2d3d4d5d6d)
        .other          _rope_embedding_0d1d2d3d4d5d6d,@"STO_CUDA_ENTRY STV_DEFAULT"
_rope_embedding_0d1d2d3d4d5d6d:
.text._rope_embedding_0d1d2d3d4d5d6d:
[----:B------:R-:W-:-:S02]  /*0000*/  IMAD.MOV.U32 R1, RZ, RZ, c[0x0][0x28] ;  /* 0x00000a00ff017624 */ /* 0x000fc400078e00ff */
[----:B------:R-:W-:Y:S01]  /*0010*/  IABS R5, c[0x0][0x18c] ;  /* 0x0000630000057a13 */ /* 0x000fe20000000000 */
[----:B------:R-:W0:Y:S03]  /*0020*/  S2R R13, SR_CTAID.X ;  /* 0x00000000000d7919 */ /* 0x000e260000002500 */
[----:B------:R-:W1:Y:S01]  /*0030*/  I2F.RP R0, R5 ;  /* 0x0000000500007306 */ /* 0x000e620000209400 */
[----:B------:R-:W2:Y:S07]  /*0040*/  S2R R6, SR_CTAID.Y ;  /* 0x0000000000067919 */ /* 0x000eae0000002600 */
[----:B-1----:R-:W1:Y:S01]  /*0050*/  MUFU.RCP R0, R0 ;  /* 0x0000000000007308 */ /* 0x002e620000001000 */
[----:B0-----:R-:W-:Y:S01]  /*0060*/  ISETP.GE.AND P2, PT, R13, RZ, PT ;  /* 0x000000ff0d00720c */ /* 0x001fe20003f46270 */
[----:B--2---:R-:W-:Y:S01]  /*0070*/  IMAD.SHL.U32 R11, R6, 0x4, RZ ;  /* 0x00000004060b7824 */ /* 0x004fe200078e00ff */
[----:B-1----:R-:W-:-:S02]  /*0080*/  IADD3 R2, R0, 0xffffffe, RZ ;  /* 0x0ffffffe00027810 */ /* 0x002fc40007ffe0ff */
[----:B------:R-:W-:-:S03]  /*0090*/  IABS R0, R13 ;  /* 0x0000000d00007213 */ /* 0x000fc60000000000 */
[----:B------:R0:W1:Y:S02]  /*00a0*/  F2I.FTZ.U32.TRUNC.NTZ R3, R2 ;  /* 0x0000000200037305 */ /* 0x000064000021f000 */
[----:B0-----:R-:W-:Y:S02]  /*00b0*/  IMAD.MOV.U32 R2, RZ, RZ, RZ ;  /* 0x000000ffff027224 */ /* 0x001fe400078e00ff */
[----:B-1----:R-:W-:-:S04]  /*00c0*/  IMAD.MOV R4, RZ, RZ, -R3 ;  /* 0x000000ffff047224 */ /* 0x002fc800078e0a03 */
[----:B------:R-:W-:-:S04]  /*00d0*/  IMAD R7, R4, R5, RZ ;  /* 0x0000000504077224 */ /* 0x000fc800078e02ff */
[----:B------:R-:W-:-:S06]  /*00e0*/  IMAD.HI.U32 R3, R3, R7, R2 ;  /* 0x0000000703037227 */ /* 0x000fcc00078e0002 */
[----:B------:R-:W-:-:S04]  /*00f0*/  IMAD.HI.U32 R3, R3, R0, RZ ;  /* 0x0000000003037227 */ /* 0x000fc800078e00ff */
[----:B------:R-:W-:-:S04]  /*0100*/  IMAD.MOV R3, RZ, RZ, -R3 ;  /* 0x000000ffff037224 */ /* 0x000fc800078e0a03 */
[----:B------:R-:W-:Y:S01]  /*0110*/  IMAD R2, R5, R3, R0 ;  /* 0x0000000305027224 */ /* 0x000fe200078e0200 */
[----:B------:R-:W-:-:S04]  /*0120*/  IADD3 R0, R11, 0x4, RZ ;  /* 0x000000040b007810 */ /* 0x000fc80007ffe0ff */
[----:B------:R-:W-:Y:S02]  /*0130*/  IMNMX R0, R0, 0x8, PT ;  /* 0x0000000800007817 */ /* 0x000fe40003800200 */
[----:B------:R-:W-:Y:S02]  /*0140*/  ISETP.GT.U32.AND P0, PT, R5, R2, PT ;  /* 0x000000020500720c */ /* 0x000fe40003f04070 */
[----:B------:R-:W-:-:S11]  /*0150*/  ISETP.GE.AND P3, PT, R11, R0, PT ;  /* 0x000000000b00720c */ /* 0x000fd60003f66270 */
[----:B------:R-:W-:-:S05]  /*0160*/  @!P0 IMAD.IADD R2, R2, 0x1, -R5 ;  /* 0x0000000102028824 */ /* 0x000fca00078e0a05 */
[----:B------:R-:W-:Y:S01]  /*0170*/  ISETP.GT.U32.AND P1, PT, R5, R2, PT ;  /* 0x000000020500720c */ /* 0x000fe20003f24070 */
[----:B------:R-:W-:-:S12]  /*0180*/  @P3 EXIT ;  /* 0x000000000000394d */ /* 0x000fd80003800000 */
[----:B------:R-:W0:Y:S01]  /*0190*/  S2R R12, SR_TID.X ;  /* 0x00000000000c7919 */ /* 0x000e220000002100 */
[----:B------:R-:W-:Y:S01]  /*01a0*/  ISETP.NE.AND P0, PT, RZ, c[0x0][0x18c], PT ;  /* 0x00006300ff007a0c */ /* 0x000fe20003f05270 */
[----:B------:R-:W-:Y:S01]  /*01b0*/  @!P1 IMAD.IADD R2, R2, 0x1, -R5 ;  /* 0x0000000102029824 */ /* 0x000fe200078e0a05 */
[----:B------:R-:W-:-:S03]  /*01c0*/  ULDC.64 UR4, c[0x0][0x118] ;  /* 0x0000460000047ab9 */ /* 0x000fc60000000a00 */
[----:B------:R-:W-:Y:S02]  /*01d0*/  IMAD.MOV.U32 R3, RZ, RZ, R2 ;  /* 0x000000ffff037224 */ /* 0x000fe400078e0002 */
[----:B------:R-:W-:Y:S02]  /*01e0*/  IMAD.MOV.U32 R2, RZ, RZ, 0x2 ;  /* 0x00000002ff027424 */ /* 0x000fe400078e00ff */
[----:B------:R-:W-:-:S04]  /*01f0*/  @!P2 IMAD.MOV R3, RZ, RZ, -R3 ;  /* 0x000000ffff03a224 */ /* 0x000fc800078e0a03 */
[----:B------:R-:W-:-:S05]  /*0200*/  @!P0 LOP3.LUT R3, RZ, c[0x0][0x18c], RZ, 0x33, !PT ;  /* 0x00006300ff038a12 */ /* 0x000fca00078e33ff */
[----:B------:R-:W-:-:S04]  /*0210*/  IMAD R5, R3, c[0x0][0x188], RZ ;  /* 0x0000620003057a24 */ /* 0x000fc800078e02ff */
[----:B------:R-:W-:Y:S01]  /*0220*/  IMAD.WIDE R4, R5, R2, c[0x0][0x180] ;  /* 0x0000600005047625 */ /* 0x000fe200078e0202 */
[----:B0-----:R-:W-:-:S05]  /*0230*/  LOP3.LUT R7, R12, 0x3f, RZ, 0xc0, !PT ;  /* 0x0000003f0c077812 */ /* 0x001fca00078ec0ff */
[----:B------:R-:W-:-:S04]  /*0240*/  IMAD.WIDE.U32 R8, R7, 0x2, R4 ;  /* 0x0000000207087825 */ /* 0x000fc800078e0004 */
[----:B------:R-:W-:Y:S02]  /*0250*/  IMAD R5, R3, c[0x0][0x178], RZ ;  /* 0x00005e0003057a24 */ /* 0x000fe400078e02ff */
[----:B------:R-:W-:Y:S01]  /*0260*/  IMAD.MOV.U32 R3, RZ, RZ, R11 ;  /* 0x000000ffff037224 */ /* 0x000fe200078e000b */
[----:B------:R-:W2:Y:S01]  /*0270*/  LDG.E.U16 R8, [R8.64] ;  /* 0x0000000408087981 */ /* 0x000ea2000c1e1500 */
[----:B------:R-:W-:-:S04]  /*0280*/  IMAD.WIDE R4, R5, R2, c[0x0][0x170] ;  /* 0x00005c0005047625 */ /* 0x000fc800078e0202 */
[----:B------:R-:W-:Y:S02]  /*0290*/  IMAD.IADD R10, R0, 0x1, -R3 ;  /* 0x00000001000a7824 */ /* 0x000fe400078e0a03 */
[----:B------:R-:W-:-:S03]  /*02a0*/  IMAD.SHL.U32 R6, R6, 0x200, RZ ;  /* 0x0000020006067824 */ /* 0x000fc600078e00ff */
[----:B------:R-:W-:Y:S01]  /*02b0*/  ISETP.GT.AND P1, PT, R10, 0x3, PT ;  /* 0x000000030a00780c */ /* 0x000fe20003f24270 */
[----:B------:R-:W-:-:S04]  /*02c0*/  IMAD.WIDE.U32 R10, R7, 0x2, R4 ;  /* 0x00000002070a7825 */ /* 0x000fc800078e0004 */
[----:B------:R-:W-:Y:S01]  /*02d0*/  IMAD R6, R13, c[0x0][0x168], R6 ;  /* 0x00005a000d067a24 */ /* 0x000fe200078e0206 */
[----:B------:R0:W5:Y:S01]  /*02e0*/  LDG.E.U16 R5, [R10.64] ;  /* 0x000000040a057981 */ /* 0x000162000c1e1500 */
[----:B------:R-:W-:Y:S02]  /*02f0*/  PLOP3.LUT P0, PT, PT, PT, PT, 0x80, 0x0 ;  /* 0x000000000000781c */ /* 0x000fe40003f0f070 */
[----:B------:R-:W-:Y:S01]  /*0300*/  IMAD.IADD R7, R7, 0x1, R6 ;  /* 0x0000000107077824 */ /* 0x000fe200078e0206 */
[----:B------:R-:W-:Y:S01]  /*0310*/  LOP3.LUT R4, R12, 0x40, RZ, 0xc0, !PT ;  /* 0x000000400c047812 */ /* 0x000fe200078ec0ff */
[----:B--2---:R-:W-:Y:S02]  /*0320*/  HFMA2.BF16_V2 R6, R8.H0_H0, -1, -1, RZ.H0_H0 ;  /* 0xbf80bf8008067831 */ /* 0x004fe400002408ff */
[----:B------:R-:W-:Y:S05]  /*0330*/  @!P1 BRA `(.L_x_0) ;  /* 0x0000045000009947 */ /* 0x000fea0003800000 */
[----:B0-----:R-:W-:Y:S02]  /*0340*/  ISETP.NE.AND P1, PT, R4, RZ, PT ;  /* 0x000000ff0400720c */ /* 0x001fe40003f25270 */
[----:B------:R-:W-:-:S02]  /*0350*/  PLOP3.LUT P0, PT, PT, PT, PT, 0x8, 0x0 ;  /* 0x000000000000781c */ /* 0x000fc40003f0e170 */
[----:B------:R-:W-:-:S02]  /*0360*/  IADD3 R14, R0, -0x3, RZ ;  /* 0xfffffffd000e7810 */ /* 0x000fc40007ffe0ff */
.L_x_1:
[C---:B------:R-:W-:Y:S01]  /*0370*/  IADD3 R17, R7.reuse, 0x40, RZ ;  /* 0x0000004007117810 */ /* 0x040fe20007ffe0ff */
[----:B0-----:R-:W-:-:S04]  /*0380*/  IMAD.WIDE R8, R7, R2, c[0x0][0x160] ;  /* 0x0000580007087625 */ /* 0x001fc800078e0202 */
[----:B------:R-:W-:Y:S01]  /*0390*/  IMAD.WIDE R16, R17, R2, c[0x0][0x160] ;  /* 0x0000580011107625 */ /* 0x000fe200078e0202 */
[----:B------:R-:W2:Y:S04]  /*03a0*/  LDG.E.U16 R11, [R8.64] ;  /* 0x00000004080b7981 */ /* 0x000ea8000c1e1500 */
[----:B------:R-:W3:Y:S01]  /*03b0*/  LDG.E.U16 R18, [R16.64] ;  /* 0x0000000410127981 */ /* 0x000ee2000c1e1500 */
[----:B-----5:R-:W-:Y:S02]  /*03c0*/  PRMT R15, R5, 0x5410, R6 ;  /* 0x00005410050f7816 */ /* 0x020fe40000000006 */
[----:B------:R-:W-:Y:S01]  /*03d0*/  IADD3 R13, R7, 0xc0, RZ ;  /* 0x000000c0070d7810 */ /* 0x000fe20007ffe0ff */
[----:B--2---:R-:W-:Y:S01]  /*03e0*/  HFMA2.BF16_V2 R12, R11.H0_H0, R6.H0_H0, -RZ.H0_H0 ;  /* 0x200000060b0c7231 */ /* 0x004fe200003408ff */
[----:B---3--:R-:W-:Y:S01]  /*03f0*/  PRMT R10, R11, 0x5410, R18 ;  /* 0x000054100b0a7816 */ /* 0x008fe20000000012 */
[----:B------:R-:W-:-:S04]  /*0400*/  HFMA2.BF16_V2 R11, R18.H0_H0, R5.H0_H0, -RZ.H0_H0 ;  /* 0x20000005120b7231 */ /* 0x000fc800003408ff */
[----:B------:R-:W-:Y:S02]  /*0410*/  HFMA2.BF16_V2 R10, R10, R15, -RZ.H0_H0 ;  /* 0x0000000f0a0a7231 */ /* 0x000fe400003400ff */
[----:B------:R-:W-:Y:S01]  /*0420*/  HFMA2.BF16_V2 R12, R11.H0_H0, 1, 1, R12.H0_H0 ;  /* 0x3f803f800b0c7831 */ /* 0x000fe2000024080c */
[----:B------:R-:W-:Y:S01]  /*0430*/  IADD3 R11, R7, 0x80, RZ ;  /* 0x00000080070b7810 */ /* 0x000fe20007ffe0ff */
[----:B------:R-:W-:-:S03]  /*0440*/  HFMA2.BF16_V2 R10, R10.H1_H1, -1, -1, R10.H0_H0 ;  /* 0xbf80bf800a0a7831 */ /* 0x000fc60000240c0a */
[----:B------:R-:W-:Y:S01]  /*0450*/  PRMT R22, R12, 0x7610, R22 ;  /* 0x000076100c167816 */ /* 0x000fe20000000016 */
[----:B------:R-:W-:Y:S01]  /*0460*/  IMAD.WIDE R12, R13, R2, c[0x0][0x160] ;  /* 0x000058000d0c7625 */ /* 0x000fe200078e0202 */
[----:B------:R-:W-:-:S03]  /*0470*/  PRMT R21, R10, 0x7610, R21 ;  /* 0x000076100a157816 */ /* 0x000fc60000000015 */
[----:B------:R-:W-:Y:S02]  /*0480*/  IMAD.WIDE R10, R11, R2, c[0x0][0x160] ;  /* 0x000058000b0a7625 */ /* 0x000fe400078e0202 */
[----:B------:R0:W-:Y:S04]  /*0490*/  @!P1 STG.E.U16 [R8.64], R21 ;  /* 0x0000001508009986 */ /* 0x0001e8000c101504 */
[----:B------:R1:W-:Y:S04]  /*04a0*/  @!P1 STG.E.U16 [R16.64], R22 ;  /* 0x0000001610009986 */ /* 0x0003e8000c101504 */
[----:B------:R-:W2:Y:S04]  /*04b0*/  LDG.E.U16 R19, [R10.64] ;  /* 0x000000040a137981 */ /* 0x000ea8000c1e1500 */
[----:B------:R-:W0:Y:S01]  /*04c0*/  LDG.E.U16 R20, [R12.64] ;  /* 0x000000040c147981 */ /* 0x000e22000c1e1500 */
[----:B--2---:R-:W-:Y:S01]  /*04d0*/  HFMA2.BF16_V2 R18, R19.H0_H0, R6.H0_H0, -RZ.H0_H0 ;  /* 0x2000000613127231 */ /* 0x004fe200003408ff */
[----:B0-----:R-:W-:Y:S01]  /*04e0*/  PRMT R8, R19, 0x5410, R20 ;  /* 0x0000541013087816 */ /* 0x001fe20000000014 */
[----:B-1----:R-:W-:-:S04]  /*04f0*/  HFMA2.BF16_V2 R17, R20.H0_H0, R5.H0_H0, -RZ.H0_H0 ;  /* 0x2000000514117231 */ /* 0x002fc800003408ff */
[----:B------:R-:W-:Y:S02]  /*0500*/  HFMA2.BF16_V2 R9, R8, R15, -RZ.H0_H0 ;  /* 0x0000000f08097231 */ /* 0x000fe400003400ff */
[----:B------:R-:W-:Y:S01]  /*0510*/  HFMA2.BF16_V2 R18, R17.H0_H0, 1, 1, R18.H0_H0 ;  /* 0x3f803f8011127831 */ /* 0x000fe20000240812 */
[C---:B------:R-:W-:Y:S01]  /*0520*/  IADD3 R17, R7.reuse, 0x140, RZ ;  /* 0x0000014007117810 */ /* 0x040fe20007ffe0ff */
[----:B------:R-:W-:Y:S01]  /*0530*/  HFMA2.BF16_V2 R19, R9.H1_H1, -1, -1, R9.H0_H0 ;  /* 0xbf80bf8009137831 */ /* 0x000fe20000240c09 */
[----:B------:R-:W-:Y:S02]  /*0540*/  IADD3 R9, R7, 0x100, RZ ;  /* 0x0000010007097810 */ /* 0x000fe40007ffe0ff */
[----:B------:R-:W-:Y:S01]  /*0550*/  PRMT R22, R18, 0x7610, R22 ;  /* 0x0000761012167816 */ /* 0x000fe20000000016 */
[----:B------:R-:W-:Y:S01]  /*0560*/  IMAD.WIDE R16, R17, R2, c[0x0][0x160] ;  /* 0x0000580011107625 */ /* 0x000fe200078e0202 */
[----:B------:R-:W-:-:S03]  /*0570*/  PRMT R21, R19, 0x7610, R21 ;  /* 0x0000761013157816 */ /* 0x000fc60000000015 */
[----:B------:R-:W-:Y:S02]  /*0580*/  IMAD.WIDE R8, R9, R2, c[0x0][0x160] ;  /* 0x0000580009087625 */ /* 0x000fe400078e0202 */
[----:B------:R0:W-:Y:S04]  /*0590*/  @!P1 STG.E.U16 [R10.64], R21 ;  /* 0x000000150a009986 */ /* 0x0001e8000c101504 */
[----:B------:R1:W-:Y:S04]  /*05a0*/  @!P1 STG.E.U16 [R12.64], R22 ;  /* 0x000000160c009986 */ /* 0x0003e8000c101504 */
[----:B------:R-:W2:Y:S04]  /*05b0*/  LDG.E.U16 R19, [R8.64] ;  /* 0x0000000408137981 */ /* 0x000ea8000c1e1500 */
[----:B------:R-:W3:Y:S01]  /*05c0*/  LDG.E.U16 R20, [R16.64] ;  /* 0x0000000410147981 */ /* 0x000ee2000c1e1500 */
[----:B0-----:R-:W-:Y:S01]  /*05d0*/  IADD3 R21, R7, 0x1c0, RZ ;  /* 0x000001c007157810 */ /* 0x001fe20007ffe0ff */
[----:B--2---:R-:W-:Y:S01]  /*05e0*/  HFMA2.BF16_V2 R18, R19.H0_H0, R6.H0_H0, -RZ.H0_H0 ;  /* 0x2000000613127231 */ /* 0x004fe200003408ff */
[----:B---3--:R-:W-:Y:S01]  /*05f0*/  PRMT R10, R19, 0x5410, R20 ;  /* 0x00005410130a7816 */ /* 0x008fe20000000014 */
[----:B-1----:R-:W-:Y:S01]  /*0600*/  HFMA2.BF16_V2 R13, R20.H0_H0, R5.H0_H0, -RZ.H0_H0 ;  /* 0x20000005140d7231 */ /* 0x002fe200003408ff */
[----:B------:R-:W-:-:S03]  /*0610*/  IADD3 R19, R7, 0x180, RZ ;  /* 0x0000018007137810 */ /* 0x000fc60007ffe0ff */
[----:B------:R-:W-:Y:S02]  /*0620*/  HFMA2.BF16_V2 R11, R10, R15, -RZ.H0_H0 ;  /* 0x0000000f0a0b7231 */ /* 0x000fe400003400ff */
[----:B------:R-:W-:Y:S02]  /*0630*/  HFMA2.BF16_V2 R13, R13.H0_H0, 1, 1, R18.H0_H0 ;  /* 0x3f803f800d0d7831 */ /* 0x000fe40000240812 */
[----:B------:R-:W-:-:S03]  /*0640*/  HFMA2.BF16_V2 R11, R11.H1_H1, -1, -1, R11.H0_H0 ;  /* 0xbf80bf800b0b7831 */ /* 0x000fc60000240c0b */
[----:B------:R-:W-:Y:S01]  /*0650*/  PRMT R22, R13, 0x7610, R22 ;  /* 0x000076100d167816 */ /* 0x000fe20000000016 */
[----:B------:R-:W-:Y:S01]  /*0660*/  IMAD.WIDE R12, R21, R2, c[0x0][0x160] ;  /* 0x00005800150c7625 */ /* 0x000fe200078e0202 */
[----:B------:R-:W-:-:S03]  /*0670*/  PRMT R20, R11, 0x7610, R20 ;  /* 0x000076100b147816 */ /* 0x000fc60000000014 */
[----:B------:R-:W-:Y:S02]  /*0680*/  IMAD.WIDE R10, R19, R2, c[0x0][0x160] ;  /* 0x00005800130a7625 */ /* 0x000fe400078e0202 */
[----:B------:R-:W-:Y:S04]  /*0690*/  @!P1 STG.E.U16 [R8.64], R20 ;  /* 0x0000001408009986 */ /* 0x000fe8000c101504 */
[----:B------:R0:W-:Y:S04]  /*06a0*/  @!P1 STG.E.U16 [R16.64], R22 ;  /* 0x0000001610009986 */ /* 0x0001e8000c101504 */
[----:B------:R-:W0:Y:S04]  /*06b0*/  LDG.E.U16 R19, [R10.64] ;  /* 0x000000040a137981 */ /* 0x000e28000c1e1500 */
[----:B------:R-:W2:Y:S01]  /*06c0*/  LDG.E.U16 R18, [R12.64] ;  /* 0x000000040c127981 */ /* 0x000ea2000c1e1500 */
[----:B------:R-:W-:-:S02]  /*06d0*/  IADD3 R3, R3, 0x4, RZ ;  /* 0x0000000403037810 */ /* 0x000fc40007ffe0ff */
[----:B------:R-:W-:Y:S02]  /*06e0*/  IADD3 R7, R7, 0x200, RZ ;  /* 0x0000020007077810 */ /* 0x000fe40007ffe0ff */
[----:B------:R-:W-:Y:S01]  /*06f0*/  ISETP.GE.AND P2, PT, R3, R14, PT ;  /* 0x0000000e0300720c */ /* 0x000fe20003f46270 */
[----:B0-----:R-:W-:Y:S01]  /*0700*/  HFMA2.BF16_V2 R17, R19.H0_H0, R6.H0_H0, -RZ.H0_H0 ;  /* 0x2000000613117231 */ /* 0x001fe200003408ff */
[----:B--2---:R-:W-:-:S05]  /*0710*/  PRMT R8, R19, 0x5410, R18 ;  /* 0x0000541013087816 */ /* 0x004fca0000000012 */
[----:B------:R-:W-:Y:S02]  /*0720*/  HFMA2.BF16_V2 R9, R8, R15, -RZ.H0_H0 ;  /* 0x0000000f08097231 */ /* 0x000fe400003400ff */
[----:B------:R-:W-:Y:S02]  /*0730*/  HFMA2.BF16_V2 R15, R18.H0_H0, R5.H0_H0, -RZ.H0_H0 ;  /* 0x20000005120f7231 */ /* 0x000fe400003408ff */
[----:B------:R-:W-:Y:S02]  /*0740*/  HFMA2.BF16_V2 R9, R9.H1_H1, -1, -1, R9.H0_H0 ;  /* 0xbf80bf8009097831 */ /* 0x000fe40000240c09 */
[----:B------:R-:W-:-:S03]  /*0750*/  HFMA2.BF16_V2 R15, R15.H0_H0, 1, 1, R17.H0_H0 ;  /* 0x3f803f800f0f7831 */ /* 0x000fc60000240811 */
[----:B------:R0:W-:Y:S04]  /*0760*/  @!P1 STG.E.U16 [R10.64], R9 ;  /* 0x000000090a009986 */ /* 0x0001e8000c101504 */
[----:B------:R0:W-:Y:S01]  /*0770*/  @!P1 STG.E.U16 [R12.64], R15 ;  /* 0x0000000f0c009986 */ /* 0x0001e2000c101504 */
[----:B------:R-:W-:Y:S05]  /*0780*/  @!P2 BRA `(.L_x_1) ;  /* 0xfffffbe00000a947 */ /* 0x000fea000383ffff */
.L_x_0:
[----:B0-----:R-:W-:-:S05]  /*0790*/  IMAD.IADD R8, R0, 0x1, -R3 ;  /* 0x0000000100087824 */ /* 0x001fca00078e0a03 */
[----:B------:R-:W-:-:S13]  /*07a0*/  ISETP.GT.AND P1, PT, R8, 0x1, PT ;  /* 0x000000010800780c */ /* 0x000fda0003f24270 */
[----:B------:R-:W-:Y:S05]  /*07b0*/  @!P1 BRA `(.L_x_2) ;  /* 0x0000024000009947 */ /* 0x000fea0003800000 */
[C---:B------:R-:W-:Y:S01]  /*07c0*/  IADD3 R11, R7.reuse, 0x40, RZ ;  /* 0x00000040070b7810 */ /* 0x040fe20007ffe0ff */
[----:B------:R-:W-:-:S04]  /*07d0*/  IMAD.WIDE R8, R7, R2, c[0x0][0x160] ;  /* 0x0000580007087625 */ /* 0x000fc800078e0202 */
[----:B------:R-:W-:Y:S01]  /*07e0*/  IMAD.WIDE R10, R11, R2, c[0x0][0x160] ;  /* 0x000058000b0a7625 */ /* 0x000fe200078e0202 */
[----:B------:R-:W2:Y:S04]  /*07f0*/  LDG.E.U16 R13, [R8.64] ;  /* 0x00000004080d7981 */ /* 0x000ea8000c1e1500 */
[----:B------:R-:W3:Y:S01]  /*0800*/  LDG.E.U16 R12, [R10.64] ;  /* 0x000000040a0c7981 */ /* 0x000ee2000c1e1500 */
[----:B-----5:R-:W-:Y:S02]  /*0810*/  PRMT R18, R5, 0x5410, R6 ;  /* 0x0000541005127816 */ /* 0x020fe40000000006 */
[----:B------:R-:W-:Y:S02]  /*0820*/  ISETP.NE.AND P0, PT, R4, RZ, PT ;  /* 0x000000ff0400720c */ /* 0x000fe40003f05270 */
[----:B------:R-:W-:Y:S01]  /*0830*/  IADD3 R17, R7, 0x80, RZ ;  /* 0x0000008007117810 */ /* 0x000fe20007ffe0ff */
[----:B--2---:R-:W-:Y:S01]  /*0840*/  HFMA2.BF16_V2 R14, R13.H0_H0, R6.H0_H0, -RZ.H0_H0 ;  /* 0x200000060d0e7231 */ /* 0x004fe200003408ff */
[----:B---3--:R-:W-:Y:S01]  /*0850*/  PRMT R15, R13, 0x5410, R12 ;  /* 0x000054100d0f7816 */ /* 0x008fe2000000000c */
[----:B------:R-:W-:-:S04]  /*0860*/  HFMA2.BF16_V2 R13, R12.H0_H0, R5.H0_H0, -RZ.H0_H0 ;  /* 0x200000050c0d7231 */ /* 0x000fc800003408ff */
[----:B------:R-:W-:Y:S01]  /*0870*/  HFMA2.BF16_V2 R12, R15, R18, -RZ.H0_H0 ;  /* 0x000000120f0c7231 */ /* 0x000fe200003400ff */
[----:B------:R-:W-:Y:S01]  /*0880*/  IADD3 R15, R7, 0xc0, RZ ;  /* 0x000000c0070f7810 */ /* 0x000fe20007ffe0ff */
[----:B------:R-:W-:Y:S02]  /*0890*/  HFMA2.BF16_V2 R13, R13.H0_H0, 1, 1, R14.H0_H0 ;  /* 0x3f803f800d0d7831 */ /* 0x000fe4000024080e */
[----:B------:R-:W-:Y:S02]  /*08a0*/  HFMA2.BF16_V2 R12, R12.H1_H1, -1, -1, R12.H0_H0 ;  /* 0xbf80bf800c0c7831 */ /* 0x000fe40000240c0c */
[-C--:B------:R-:W-:Y:S01]  /*08b0*/  IMAD.WIDE R14, R15, R2.reuse, c[0x0][0x160] ;  /* 0x000058000f0e7625 */ /* 0x080fe200078e0202 */
[----:B------:R-:W-:Y:S02]  /*08c0*/  PRMT R20, R13, 0x7610, R20 ;  /* 0x000076100d147816 */ /* 0x000fe40000000014 */
[----:B------:R-:W-:Y:S01]  /*08d0*/  PRMT R19, R12, 0x7610, R19 ;  /* 0x000076100c137816 */ /* 0x000fe20000000013 */
[----:B------:R-:W-:-:S04]  /*08e0*/  IMAD.WIDE R12, R17, R2, c[0x0][0x160] ;  /* 0x00005800110c7625 */ /* 0x000fc800078e0202 */
[----:B------:R-:W-:Y:S04]  /*08f0*/  @!P0 STG.E.U16 [R8.64], R19 ;  /* 0x0000001308008986 */ /* 0x000fe8000c101504 */
[----:B------:R0:W-:Y:S04]  /*0900*/  @!P0 STG.E.U16 [R10.64], R20 ;  /* 0x000000140a008986 */ /* 0x0001e8000c101504 */
[----:B------:R-:W0:Y:S04]  /*0910*/  LDG.E.U16 R7, [R12.64] ;  /* 0x000000040c077981 */ /* 0x000e28000c1e1500 */
[----:B------:R-:W2:Y:S01]  /*0920*/  LDG.E.U16 R16, [R14.64] ;  /* 0x000000040e107981 */ /* 0x000ea2000c1e1500 */
[----:B------:R-:W-:-:S04]  /*0930*/  IADD3 R3, R3, 0x1, RZ ;  /* 0x0000000103037810 */ /* 0x000fc80007ffe0ff */
[----:B------:R-:W-:Y:S01]  /*0940*/  IADD3 R3, R3, 0x1, RZ ;  /* 0x0000000103037810 */ /* 0x000fe20007ffe0ff */
[----:B0-----:R-:W-:Y:S01]  /*0950*/  HFMA2.BF16_V2 R11, R7.H0_H0, R6.H0_H0, -RZ.H0_H0 ;  /* 0x20000006070b7231 */ /* 0x001fe200003408ff */
[----:B--2---:R-:W-:Y:S01]  /*0960*/  PRMT R7, R7, 0x5410, R16 ;  /* 0x0000541007077816 */ /* 0x004fe20000000010 */
[----:B------:R-:W-:-:S04]  /*0970*/  HFMA2.BF16_V2 R9, R16.H0_H0, R5.H0_H0, -RZ.H0_H0 ;  /* 0x2000000510097231 */ /* 0x000fc800003408ff */
[----:B------:R-:W-:Y:S02]  /*0980*/  HFMA2.BF16_V2 R7, R7, R18, -RZ.H0_H0 ;  /* 0x0000001207077231 */ /* 0x000fe400003400ff */
[----:B------:R-:W-:Y:S02]  /*0990*/  HFMA2.BF16_V2 R9, R9.H0_H0, 1, 1, R11.H0_H0 ;  /* 0x3f803f8009097831 */ /* 0x000fe4000024080b */
[----:B------:R-:W-:-:S05]  /*09a0*/  HFMA2.BF16_V2 R7, R7.H1_H1, -1, -1, R7.H0_H0 ;  /* 0xbf80bf8007077831 */ /* 0x000fca0000240c07 */
[----:B------:R-:W-:Y:S02]  /*09b0*/  PRMT R11, R7, 0x7610, R11 ;  /* 0x00007610070b7816 */ /* 0x000fe4000000000b */
[----:B------:R-:W-:-:S03]  /*09c0*/  IADD3 R7, R17, 0x80, RZ ;  /* 0x0000008011077810 */ /* 0x000fc60007ffe0ff */
[----:B------:R0:W-:Y:S04]  /*09d0*/  @!P0 STG.E.U16 [R12.64], R11 ;  /* 0x0000000b0c008986 */ /* 0x0001e8000c101504 */
[----:B------:R0:W-:Y:S01]  /*09e0*/  @!P0 STG.E.U16 [R14.64], R9 ;  /* 0x000000090e008986 */ /* 0x0001e2000c101504 */
[----:B------:R-:W-:-:S04]  /*09f0*/  PLOP3.LUT P0, PT, PT, PT, PT, 0x8, 0x0 ;  /* 0x000000000000781c */ /* 0x000fc80003f0e170 */
.L_x_2:
[----:B------:R-:W-:-:S13]  /*0a00*/  ISETP.LT.OR P0, PT, R3, R0, P0 ;  /* 0x000000000300720c */ /* 0x000fda0000701670 */
[----:B------:R-:W-:Y:S05]  /*0a10*/  @!P0 EXIT ;  /* 0x000000000000894d */ /* 0x000fea0003800000 */
[C---:B------:R-:W-:Y:S01]  /*0a20*/  IADD3 R3, R7.reuse, 0x40, RZ ;  /* 0x0000004007037810 */ /* 0x040fe20007ffe0ff */
[----:B0-----:R-:W-:-:S04]  /*0a30*/  IMAD.WIDE R8, R7, R2, c[0x0][0x160] ;  /* 0x0000580007087625 */ /* 0x001fc800078e0202 */
[----:B------:R-:W-:Y:S01]  /*0a40*/  IMAD.WIDE R2, R3, R2, c[0x0][0x160] ;  /* 0x0000580003027625 */ /* 0x000fe200078e0202 */
[----:B------:R-:W2:Y:S04]  /*0a50*/  LDG.E.U16 R7, [R8.64] ;  /* 0x0000000408077981 */ /* 0x000ea8000c1e1500 */
[----:B------:R-:W3:Y:S01]  /*0a60*/  LDG.E.U16 R10, [R2.64] ;  /* 0x00000004020a7981 */ /* 0x000ee2000c1e1500 */
[----:B-----5:R-:W-:Y:S02]  /*0a70*/  PRMT R5, R5, 0x5410, R6 ;  /* 0x0000541005057816 */ /* 0x020fe40000000006 */
[----:B------:R-:W-:Y:S01]  /*0a80*/  ISETP.NE.AND P0, PT, R4, RZ, PT ;  /* 0x000000ff0400720c */ /* 0x000fe20003f05270 */
[----:B--2---:R-:W-:Y:S01]  /*0a90*/  HFMA2.BF16_V2 R6, R7.H0_H0, R6.H0_H0, -RZ.H0_H0 ;  /* 0x2000000607067231 */ /* 0x004fe200003408ff */
[----:B---3--:R-:W-:-:S05]  /*0aa0*/  PRMT R0, R7, 0x5410, R10 ;  /* 0x0000541007007816 */ /* 0x008fca000000000a */
[-C--:B------:R-:W-:Y:S02]  /*0ab0*/  HFMA2.BF16_V2 R0, R0, R5.reuse, -RZ.H0_H0 ;  /* 0x0000000500007231 */ /* 0x080fe400003400ff */
[----:B------:R-:W-:Y:S02]  /*0ac0*/  HFMA2.BF16_V2 R5, R10.H0_H0, R5.H0_H0, -RZ.H0_H0 ;  /* 0x200000050a057231 */ /* 0x000fe400003408ff */
[----:B------:R-:W-:Y:S02]  /*0ad0*/  HFMA2.BF16_V2 R0, R0.H1_H1, -1, -1, R0.H0_H0 ;  /* 0xbf80bf8000007831 */ /* 0x000fe40000240c00 */
[----:B------:R-:W-:-:S03]  /*0ae0*/  HFMA2.BF16_V2 R5, R5.H0_H0, 1, 1, R6.H0_H0 ;  /* 0x3f803f8005057831 */ /* 0x000fc60000240806 */
[----:B------:R0:W-:Y:S01]  /*0af0*/  @!P0 STG.E.U16 [R8.64], R0 ;  /* 0x0000000008008986 */ /* 0x0001e2000c101504 */
[----:B------:R-:W-:Y:S05]  /*0b00*/  @P0 EXIT ;  /* 0x000000000000094d */ /* 0x000fea0003800000 */
[----:B------:R-:W-:Y:S01]  /*0b10*/  STG.E.U16 [R2.64], R5 ;  /* 0x0000000502007986 */ /* 0x000fe2000c101504 */
[----:B------:R-:W-:Y:S05]  /*0b20*/  EXIT ;  /* 0x000000000000794d */ /* 0x000fea0003800000 */
.L_x_3:
[----:B------:R-:W-:-:S00]  /*0b30*/  BRA `(.L_x_3) ;  /* 0xfffffff000007947 */ /* 0x000fc0000383ffff */
[----:B------:R-:W-:-:S00]  /*0b40*/  NOP ;  /* 0x0000000000007918 */ /* 0x000fc00000000000 */
        /* <DEDUP_REMOVED lines=11> */
.L_x_4:
